	.headerflags	@"EF_CUDA_TEXMODE_UNIFIED EF_CUDA_64BIT_ADDRESS EF_CUDA_SM80 EF_CUDA_VIRTUAL_SM(EF_CUDA_SM80)"
	.elftype	@"ET_EXEC"


//--------------------- .nv.info                  --------------------------
	.section	.nv.info,"",@"SHT_CUDA_INFO"
	.align	4


	//----- nvinfo : EIATTR_REGCOUNT
	.align		4
        /*0000*/ 	.byte	0x04, 0x2f
        /*0002*/ 	.short	(.L_2 - .L_1)
	.align		4
.L_1:
        /*0004*/ 	.word	index@(triton__0d1d2d3)
        /*0008*/ 	.word	0x00000019


	//----- nvinfo : EIATTR_MAX_STACK_SIZE
	.align		4
.L_2:
        /*000c*/ 	.byte	0x04, 0x23
        /*000e*/ 	.short	(.L_4 - .L_3)
	.align		4
.L_3:
        /*0010*/ 	.word	index@(triton__0d1d2d3)
        /*0014*/ 	.word	0x00000000


	//----- nvinfo : EIATTR_MIN_STACK_SIZE
	.align		4
.L_4:
        /*0018*/ 	.byte	0x04, 0x12
        /*001a*/ 	.short	(.L_6 - .L_5)
	.align		4
.L_5:
        /*001c*/ 	.word	index@(triton__0d1d2d3)
        /*0020*/ 	.word	0x00000000


	//----- nvinfo : EIATTR_FRAME_SIZE
	.align		4
.L_6:
        /*0024*/ 	.byte	0x04, 0x11
        /*0026*/ 	.short	(.L_8 - .L_7)
	.align		4
.L_7:
        /*0028*/ 	.word	index@(triton__0d1d2d3)
        /*002c*/ 	.word	0x00000000
.L_8:


//--------------------- .nv.info.triton__0d1d2d3  --------------------------
	.section	.nv.info.triton__0d1d2d3,"",@"SHT_CUDA_INFO"
	.align	4


	//----- nvinfo : EIATTR_CUDA_API_VERSION
	.align		4
        /*0000*/ 	.byte	0x04, 0x37
        /*0002*/ 	.short	(.L_10 - .L_9)
.L_9:
        /*0004*/ 	.word	0x0000007b


	//----- nvinfo : EIATTR_SW2861232_WAR
	.align		4
.L_10:
        /*0008*/ 	.byte	0x01, 0x35
	.zero		2


	//----- nvinfo : EIATTR_PARAM_CBANK
	.align		4
        /*000c*/ 	.byte	0x04, 0x0a
        /*000e*/ 	.short	(.L_12 - .L_11)
	.align		4
.L_11:
        /*0010*/ 	.word	index@(.nv.constant0.triton__0d1d2d3)
        /*0014*/ 	.short	0x0160
        /*0016*/ 	.short	0x001c


	//----- nvinfo : EIATTR_CBANK_PARAM_SIZE
	.align		4
.L_12:
        /*0018*/ 	.byte	0x03, 0x19
        /*001a*/ 	.short	0x001c


	//----- nvinfo : EIATTR_KPARAM_INFO
	.align		4
        /*001c*/ 	.byte	0x04, 0x17
        /*001e*/ 	.short	(.L_14 - .L_13)
.L_13:
        /*0020*/ 	.word	0x00000000
        /*0024*/ 	.short	0x0003
        /*0026*/ 	.short	0x0018
        /*0028*/ 	.byte	0x00, 0xf0, 0x11, 0x00


	//----- nvinfo : EIATTR_KPARAM_INFO
	.align		4
.L_14:
        /*002c*/ 	.byte	0x04, 0x17
        /*002e*/ 	.short	(.L_16 - .L_15)
.L_15:
        /*0030*/ 	.word	0x00000000
        /*0034*/ 	.short	0x0002
        /*0036*/ 	.short	0x0010
        /*0038*/ 	.byte	0x00, 0xf0, 0x21, 0x00


	//----- nvinfo : EIATTR_KPARAM_INFO
	.align		4
.L_16:
        /*003c*/ 	.byte	0x04, 0x17
        /*003e*/ 	.short	(.L_18 - .L_17)
.L_17:
        /*0040*/ 	.word	0x00000000
        /*0044*/ 	.short	0x0001
        /*0046*/ 	.short	0x0008
        /*0048*/ 	.byte	0x00, 0xf0, 0x21, 0x00


	//----- nvinfo : EIATTR_KPARAM_INFO
	.align		4
.L_18:
        /*004c*/ 	.byte	0x04, 0x17
        /*004e*/ 	.short	(.L_20 - .L_19)
.L_19:
        /*0050*/ 	.word	0x00000000
        /*0054*/ 	.short	0x0000
        /*0056*/ 	.short	0x0000
        /*0058*/ 	.byte	0x00, 0xf0, 0x21, 0x00


	//----- nvinfo : EIATTR_MAXREG_COUNT
	.align		4
.L_20:
        /*005c*/ 	.byte	0x03, 0x1b
        /*005e*/ 	.short	0x00ff


	//----- nvinfo : EIATTR_EXIT_INSTR_OFFSETS
	.align		4
        /*0060*/ 	.byte	0x04, 0x1c
        /*0062*/ 	.short	(.L_22 - .L_21)


	//   ....[0]....
.L_21:
        /*0064*/ 	.word	0x000009e0


	//   ....[1]....
        /*0068*/ 	.word	0x00000a00


	//----- nvinfo : EIATTR_MAX_THREADS
	.align		4
.L_22:
        /*006c*/ 	.byte	0x04, 0x05
        /*006e*/ 	.short	(.L_24 - .L_23)
.L_23:
        /*0070*/ 	.word	0x00000080
        /*0074*/ 	.word	0x00000001
        /*0078*/ 	.word	0x00000001
.L_24:


//--------------------- .nv.rel.action            --------------------------
	.section	.nv.rel.action,"",@"SHT_CUDA_RELOCINFO"
	.align	8
	.sectionentsize	8
        /*0000*/ 	.byte	0x73, 0x00, 0x00, 0x00, 0x00, 0x00, 0x00, 0x00, 0x00, 0x00, 0x00, 0x11, 0x25, 0x00, 0x05, 0x36


//--------------------- .nv.constant0.triton__0d1d2d3 --------------------------
	.section	.nv.constant0.triton__0d1d2d3,"a",@progbits
	.align	4
.nv.constant0.triton__0d1d2d3:
	.zero		380


//--------------------- .text.triton__0d1d2d3     --------------------------
	.section	.text.triton__0d1d2d3,"ax",@progbits
	.sectioninfo	@"SHI_REGISTERS=25"
	.align	128
        .global         triton__0d1d2d3
        .type           triton__0d1d2d3,@function
        .size           triton__0d1d2d3,(.L_x_1 - triton__0d1d2d3)
        .other          triton__0d1d2d3,@"STO_CUDA_ENTRY STV_DEFAULT"
triton__0d1d2d3:
.text.triton__0d1d2d3:
[----:B------:R-:W-:-:S02]  /*0000*/  MOV R1, c[0x0][0x28] ;  /* 0x00000a0000017a02 */ /* 0x000fc40000000f00 */
[----:B------:R-:W0:Y:S01]  /*0010*/  S2R R0, SR_TID.X ;  /* 0x0000000000007919 */ /* 0x000e220000002100 */
[----:B------:R-:W-:Y:S01]  /*0020*/  HFMA2.MMA R11, -RZ, RZ, 0, 1.1920928955078125e-07 ;  /* 0x00000002ff0b7435 */ /* 0x000fe200000001ff */
[----:B------:R-:W-:Y:S01]  /*0030*/  PRMT R5, RZ, 0x7610, R5 ;  /* 0x00007610ff057816 */ /* 0x000fe20000000005 */
[----:B------:R-:W-:Y:S01]  /*0040*/  ULDC.64 UR4, c[0x0][0x118] ;  /* 0x0000460000047ab9 */ /* 0x000fe20000000a00 */
[----:B------:R-:W1:Y:S01]  /*0050*/  S2R R3, SR_CTAID.X ;  /* 0x0000000000037919 */ /* 0x000e620000002500 */
[----:B0-----:R-:W-:-:S04]  /*0060*/  SHF.L.U32 R0, R0, 0x1, RZ ;  /* 0x0000000100007819 */ /* 0x001fc800000006ff */
[----:B------:R-:W-:-:S04]  /*0070*/  LOP3.LUT R0, R0, 0xfe, RZ, 0xc0, !PT ;  /* 0x000000fe00007812 */ /* 0x000fc800078ec0ff */
[----:B-1----:R-:W-:-:S04]  /*0080*/  LEA R0, R3, R0, 0x8 ;  /* 0x0000000003007211 */ /* 0x002fc800078e40ff */
[C---:B------:R-:W-:Y:S01]  /*0090*/  ISETP.GE.AND P1, PT, R0.reuse, c[0x0][0x178], PT ;  /* 0x00005e0000007a0c */ /* 0x040fe20003f26270 */
[C---:B------:R-:W-:Y:S01]  /*00a0*/  IMAD.WIDE R10, R0.reuse, R11, c[0x0][0x168] ;  /* 0x00005a00000a7625 */ /* 0x040fe200078e020b */
[----:B------:R-:W-:-:S11]  /*00b0*/  IADD3 R2, R0, 0x1, RZ ;  /* 0x0000000100027810 */ /* 0x000fd60007ffe0ff */
[----:B------:R-:W2:Y:S01]  /*00c0*/  @!P1 LDG.E.U16 R5, [R10.64] ;  /* 0x000000040a059981 */ /* 0x000ea2000c1e1500 */
[----:B------:R-:W-:Y:S02]  /*00d0*/  ISETP.GE.AND P0, PT, R2, c[0x0][0x178], PT ;  /* 0x00005e0002007a0c */ /* 0x000fe40003f06270 */
[----:B------:R-:W-:-:S11]  /*00e0*/  PRMT R4, RZ, 0x7610, R4 ;  /* 0x00007610ff047816 */ /* 0x000fd60000000004 */
[----:B------:R-:W3:Y:S01]  /*00f0*/  @!P0 LDG.E.U16 R4, [R10.64+0x2] ;  /* 0x000002040a048981 */ /* 0x000ee2000c1e1500 */
[----:B------:R-:W-:Y:S01]  /*0100*/  HFMA2.MMA R9, -RZ, RZ, 0, 2.384185791015625e-07 ;  /* 0x00000004ff097435 */ /* 0x000fe200000001ff */
[----:B------:R-:W-:-:S09]  /*0110*/  CS2R R2, SRZ ;  /* 0x0000000000027805 */ /* 0x000fd2000001ff00 */
[----:B------:R-:W-:-:S05]  /*0120*/  IMAD.WIDE R8, R0, R9, c[0x0][0x160] ;  /* 0x0000580000087625 */ /* 0x000fca00078e0209 */
[----:B------:R0:W4:Y:S04]  /*0130*/  @!P1 LDG.E R2, [R8.64] ;  /* 0x0000000408029981 */ /* 0x000128000c1e1900 */
[----:B------:R0:W5:Y:S01]  /*0140*/  @!P0 LDG.E R3, [R8.64+0x4] ;  /* 0x0000040408038981 */ /* 0x000162000c1e1900 */
[----:B--2---:R-:W-:-:S05]  /*0150*/  HADD2.F32 R5, -RZ, R5.H0_H0 ;  /* 0x20000005ff057230 */ /* 0x004fca0000004100 */
[----:B------:R-:W-:-:S05]  /*0160*/  FADD R15, RZ, -R5 ;  /* 0x80000005ff0f7221 */ /* 0x000fca0000000000 */
[----:B------:R-:W-:-:S04]  /*0170*/  FSETP.GTU.AND P2, PT, R15, RZ, PT ;  /* 0x000000ff0f00720b */ /* 0x000fc80003f4c000 */
[----:B------:R-:W-:Y:S01]  /*0180*/  FSEL R6, R15, RZ, P2 ;  /* 0x000000ff0f067208 */ /* 0x000fe20001000000 */
[----:B---3--:R-:W-:-:S04]  /*0190*/  HADD2.F32 R4, -RZ, R4.H0_H0 ;  /* 0x20000004ff047230 */ /* 0x008fc80000004100 */
[----:B------:R-:W-:Y:S02]  /*01a0*/  FADD R7, RZ, -R6 ;  /* 0x80000006ff077221 */ /* 0x000fe40000000000 */
[----:B------:R-:W-:Y:S02]  /*01b0*/  FADD R16, RZ, -R4 ;  /* 0x80000004ff107221 */ /* 0x000fe40000000000 */
[----:B------:R-:W-:Y:S02]  /*01c0*/  FMUL R10, R7, 1.4426950216293334961 ;  /* 0x3fb8aa3b070a7820 */ /* 0x000fe40000400000 */
[C---:B------:R-:W-:Y:S01]  /*01d0*/  FADD R7, R15.reuse, -R6 ;  /* 0x800000060f077221 */ /* 0x040fe20000000000 */
[----:B------:R-:W-:Y:S01]  /*01e0*/  FSETP.GTU.AND P2, PT, R16, RZ, PT ;  /* 0x000000ff1000720b */ /* 0x000fe20003f4c000 */
[----:B------:R-:W-:Y:S01]  /*01f0*/  FMUL R15, R15, 1.4426950216293334961 ;  /* 0x3fb8aa3b0f0f7820 */ /* 0x000fe20000400000 */
[----:B------:R-:W-:Y:S01]  /*0200*/  FSETP.GEU.AND P5, PT, R10, -126, PT ;  /* 0xc2fc00000a00780b */ /* 0x000fe20003fae000 */
[----:B------:R-:W-:Y:S01]  /*0210*/  FMUL R12, R7, 1.4426950216293334961 ;  /* 0x3fb8aa3b070c7820 */ /* 0x000fe20000400000 */
[----:B------:R-:W-:-:S02]  /*0220*/  FSEL R7, R16, RZ, P2 ;  /* 0x000000ff10077208 */ /* 0x000fc40001000000 */
[----:B------:R-:W-:Y:S02]  /*0230*/  FSETP.GEU.AND P2, PT, R15, -126, PT ;  /* 0xc2fc00000f00780b */ /* 0x000fe40003f4e000 */
[----:B------:R-:W-:Y:S01]  /*0240*/  FSETP.GEU.AND P6, PT, R12, -126, PT ;  /* 0xc2fc00000c00780b */ /* 0x000fe20003fce000 */
[--C-:B0-----:R-:W-:Y:S02]  /*0250*/  FADD R8, RZ, -R7.reuse ;  /* 0x80000007ff087221 */ /* 0x101fe40000000000 */
[----:B------:R-:W-:Y:S02]  /*0260*/  FADD R11, R16, -R7 ;  /* 0x80000007100b7221 */ /* 0x000fe40000000000 */
[----:B------:R-:W-:Y:S02]  /*0270*/  FMUL R9, R8, 1.4426950216293334961 ;  /* 0x3fb8aa3b08097820 */ /* 0x000fe40000400000 */
[----:B------:R-:W-:Y:S02]  /*0280*/  @!P5 FMUL R10, R10, 0.5 ;  /* 0x3f0000000a0ad820 */ /* 0x000fe40000400000 */
[----:B------:R-:W-:Y:S01]  /*0290*/  FMUL R14, R11, 1.4426950216293334961 ;  /* 0x3fb8aa3b0b0e7820 */ /* 0x000fe20000400000 */
[----:B------:R-:W-:Y:S01]  /*02a0*/  FSETP.GEU.AND P3, PT, R9, -126, PT ;  /* 0xc2fc00000900780b */ /* 0x000fe20003f6e000 */
[----:B------:R-:W0:Y:S01]  /*02b0*/  MUFU.EX2 R8, R10 ;  /* 0x0000000a00087308 */ /* 0x000e220000000800 */
[----:B------:R-:W-:-:S02]  /*02c0*/  @!P2 FMUL R15, R15, 0.5 ;  /* 0x3f0000000f0fa820 */ /* 0x000fc40000400000 */
[----:B------:R-:W-:Y:S01]  /*02d0*/  @!P6 FMUL R12, R12, 0.5 ;  /* 0x3f0000000c0ce820 */ /* 0x000fe20000400000 */
[----:B------:R-:W-:-:S04]  /*02e0*/  FSETP.GEU.AND P4, PT, R14, -126, PT ;  /* 0xc2fc00000e00780b */ /* 0x000fc80003f8e000 */
[----:B------:R1:W2:Y:S04]  /*02f0*/  MUFU.EX2 R13, R12 ;  /* 0x0000000c000d7308 */ /* 0x0002a80000000800 */
[----:B------:R-:W-:Y:S02]  /*0300*/  @!P3 FMUL R9, R9, 0.5 ;  /* 0x3f0000000909b820 */ /* 0x000fe40000400000 */
[----:B0-----:R-:W-:Y:S02]  /*0310*/  @!P5 FMUL R8, R8, R8 ;  /* 0x000000080808d220 */ /* 0x001fe40000400000 */
[----:B------:R-:W0:Y:S01]  /*0320*/  MUFU.EX2 R11, R9 ;  /* 0x00000009000b7308 */ /* 0x000e220000000800 */
[----:B------:R-:W-:Y:S02]  /*0330*/  @!P4 FMUL R14, R14, 0.5 ;  /* 0x3f0000000e0ec820 */ /* 0x000fe40000400000 */
[----:B-1----:R-:W-:Y:S01]  /*0340*/  FMUL R12, R16, 1.4426950216293334961 ;  /* 0x3fb8aa3b100c7820 */ /* 0x002fe20000400000 */
[----:B------:R-:W-:Y:S01]  /*0350*/  MOV R16, 0x3e055027 ;  /* 0x3e05502700107802 */ /* 0x000fe20000000f00 */
[----:B--2---:R-:W-:-:S03]  /*0360*/  @!P6 FMUL R13, R13, R13 ;  /* 0x0000000d0d0de220 */ /* 0x004fc60000400000 */
[----:B------:R-:W1:Y:S01]  /*0370*/  MUFU.EX2 R10, R14 ;  /* 0x0000000e000a7308 */ /* 0x000e620000000800 */
[----:B------:R-:W-:Y:S01]  /*0380*/  FSETP.GEU.AND P6, PT, R12, -126, PT ;  /* 0xc2fc00000c00780b */ /* 0x000fe20003fce000 */
[----:B------:R-:W-:-:S05]  /*0390*/  FADD R8, R8, R13 ;  /* 0x0000000d08087221 */ /* 0x000fca0000000000 */
[----:B------:R-:W-:Y:S01]  /*03a0*/  FSETP.GEU.AND P5, PT, R8, 1.175494350822287508e-38, PT ;  /* 0x008000000800780b */ /* 0x000fe20003fae000 */
[----:B------:R-:W2:Y:S01]  /*03b0*/  MUFU.EX2 R15, R15 ;  /* 0x0000000f000f7308 */ /* 0x000ea20000000800 */
[----:B0-----:R-:W-:-:S05]  /*03c0*/  @!P3 FMUL R11, R11, R11 ;  /* 0x0000000b0b0bb220 */ /* 0x001fca0000400000 */
[----:B------:R-:W-:Y:S02]  /*03d0*/  @!P6 FMUL R12, R12, 0.5 ;  /* 0x3f0000000c0ce820 */ /* 0x000fe40000400000 */
[----:B-1----:R-:W-:Y:S02]  /*03e0*/  @!P4 FMUL R10, R10, R10 ;  /* 0x0000000a0a0ac220 */ /* 0x002fe40000400000 */
[----:B------:R-:W0:Y:S02]  /*03f0*/  MUFU.EX2 R14, R12 ;  /* 0x0000000c000e7308 */ /* 0x000e240000000800 */
[----:B------:R-:W-:Y:S02]  /*0400*/  FADD R9, R11, R10 ;  /* 0x0000000a0b097221 */ /* 0x000fe40000000000 */
[----:B------:R-:W-:Y:S02]  /*0410*/  @!P5 FMUL R8, R8, 8388608 ;  /* 0x4b0000000808d820 */ /* 0x000fe40000400000 */
[----:B--2---:R-:W-:Y:S01]  /*0420*/  @!P2 FMUL R15, R15, R15 ;  /* 0x0000000f0f0fa220 */ /* 0x004fe20000400000 */
[----:B------:R-:W-:-:S02]  /*0430*/  FSETP.GEU.AND P2, PT, R9, 1.175494350822287508e-38, PT ;  /* 0x008000000900780b */ /* 0x000fc40003f4e000 */
[----:B------:R-:W-:Y:S01]  /*0440*/  IADD3 R10, R8, -0x3f2aaaab, RZ ;  /* 0xc0d55555080a7810 */ /* 0x000fe20007ffe0ff */
[----:B------:R-:W-:-:S03]  /*0450*/  FADD R17, R15, 1 ;  /* 0x3f8000000f117421 */ /* 0x000fc60000000000 */
[----:B------:R-:W-:Y:S02]  /*0460*/  LOP3.LUT R15, R10, 0xff800000, RZ, 0xc0, !PT ;  /* 0xff8000000a0f7812 */ /* 0x000fe400078ec0ff */
[----:B------:R-:W-:Y:S01]  /*0470*/  FSETP.GT.AND P3, PT, R17, 8.50705917302346158658e+37, PT ;  /* 0x7e8000001100780b */ /* 0x000fe20003f64000 */
[----:B0-----:R-:W-:Y:S01]  /*0480*/  @!P6 FMUL R14, R14, R14 ;  /* 0x0000000e0e0ee220 */ /* 0x001fe20000400000 */
[----:B------:R-:W-:Y:S01]  /*0490*/  IADD3 R10, R8, -R15, RZ ;  /* 0x8000000f080a7210 */ /* 0x000fe20007ffe0ff */
[----:B------:R-:W-:Y:S02]  /*04a0*/  I2F R18, R15 ;  /* 0x0000000f00127306 */ /* 0x000fe40000201400 */
[----:B------:R-:W-:Y:S02]  /*04b0*/  @!P2 FMUL R9, R9, 8388608 ;  /* 0x4b0000000909a820 */ /* 0x000fe40000400000 */
[----:B------:R-:W-:Y:S02]  /*04c0*/  FADD R10, R10, -1 ;  /* 0xbf8000000a0a7421 */ /* 0x000fe40000000000 */
[----:B------:R-:W-:Y:S01]  /*04d0*/  FADD R14, R14, 1 ;  /* 0x3f8000000e0e7421 */ /* 0x000fe20000000000 */
[----:B------:R-:W-:Y:S01]  /*04e0*/  IADD3 R12, R9, -0x3f2aaaab, RZ ;  /* 0xc0d55555090c7810 */ /* 0x000fe20007ffe0ff */
[----:B------:R-:W-:-:S02]  /*04f0*/  FFMA.FTZ R11, R10, -R16, 0.14084610342979431152 ;  /* 0x3e1039f60a0b7423 */ /* 0x000fc40000010810 */
[----:B------:R-:W-:Y:S01]  /*0500*/  @P3 FMUL R17, R17, 0.25 ;  /* 0x3e80000011113820 */ /* 0x000fe20000400000 */
[----:B------:R-:W-:Y:S01]  /*0510*/  LOP3.LUT R12, R12, 0xff800000, RZ, 0xc0, !PT ;  /* 0xff8000000c0c7812 */ /* 0x000fe200078ec0ff */
[----:B------:R-:W-:Y:S01]  /*0520*/  FFMA.FTZ R11, R10, R11, -0.12148627638816833496 ;  /* 0xbdf8cdcc0a0b7423 */ /* 0x000fe2000001000b */
[----:B------:R-:W-:Y:S01]  /*0530*/  FSETP.GT.AND P4, PT, R14, 8.50705917302346158658e+37, PT ;  /* 0x7e8000000e00780b */ /* 0x000fe20003f84000 */
[----:B------:R0:W1:Y:S01]  /*0540*/  MUFU.RCP R21, R17 ;  /* 0x0000001100157308 */ /* 0x0000620000001000 */
[----:B------:R-:W-:Y:S01]  /*0550*/  IADD3 R20, R9, -R12, RZ ;  /* 0x8000000c09147210 */ /* 0x000fe20007ffe0ff */
[----:B------:R-:W-:Y:S01]  /*0560*/  FFMA.FTZ R13, R10, R11, 0.13980610668659210205 ;  /* 0x3e0f29550a0d7423 */ /* 0x000fe2000001000b */
[----:B------:R-:W-:-:S03]  /*0570*/  HFMA2.MMA R11, -RZ, RZ, 1.625, 0 ;  /* 0x3e800000ff0b7435 */ /* 0x000fc600000001ff */
[----:B------:R-:W-:Y:S01]  /*0580*/  FFMA.FTZ R13, R10, R13, -0.16684235632419586182 ;  /* 0xbe2ad8b90a0d7423 */ /* 0x000fe2000001000d */
[----:B0-----:R-:W-:-:S03]  /*0590*/  FSEL R17, RZ, -23, P5 ;  /* 0xc1b80000ff117808 */ /* 0x001fc60002800000 */
[----:B------:R-:W-:Y:S02]  /*05a0*/  FFMA.FTZ R19, R10, R13, 0.20012299716472625732 ;  /* 0x3e4ced0b0a137423 */ /* 0x000fe4000001000d */
[----:B------:R-:W-:Y:S01]  /*05b0*/  FADD R13, R20, -1 ;  /* 0xbf800000140d7421 */ /* 0x000fe20000000000 */
[----:B------:R-:W-:Y:S01]  /*05c0*/  FSEL R22, R11, 1, P3 ;  /* 0x3f8000000b167808 */ /* 0x000fe20001800000 */
[----:B------:R-:W-:Y:S01]  /*05d0*/  FFMA.FTZ R19, R10, R19, -0.24999669194221496582 ;  /* 0xbe7fff220a137423 */ /* 0x000fe20000010013 */
[----:B------:R-:W-:Y:S01]  /*05e0*/  ISETP.GE.U32.AND P3, PT, R8, 0x7f800000, PT ;  /* 0x7f8000000800780c */ /* 0x000fe20003f66070 */
[----:B------:R-:W-:Y:S01]  /*05f0*/  FFMA.FTZ R20, R13, -R16, 0.14084610342979431152 ;  /* 0x3e1039f60d147423 */ /* 0x000fe20000010810 */
[----:B------:R-:W-:Y:S01]  /*0600*/  FSEL R11, R11, 1, P4 ;  /* 0x3f8000000b0b7808 */ /* 0x000fe20002000000 */
[----:B------:R-:W-:Y:S02]  /*0610*/  FFMA.FTZ R19, R10, R19, 0.33333182334899902344 ;  /* 0x3eaaaa780a137423 */ /* 0x000fe40000010013 */
[----:B------:R-:W-:-:S02]  /*0620*/  FFMA.FTZ R20, R13, R20, -0.12148627638816833496 ;  /* 0xbdf8cdcc0d147423 */ /* 0x000fc40000010014 */
[C---:B------:R-:W-:Y:S02]  /*0630*/  FFMA.FTZ R19, R10.reuse, R19, -0.5 ;  /* 0xbf0000000a137423 */ /* 0x040fe40000010013 */
[----:B------:R-:W-:Y:S02]  /*0640*/  FFMA.FTZ R20, R13, R20, 0.13980610668659210205 ;  /* 0x3e0f29550d147423 */ /* 0x000fe40000010014 */
[----:B------:R-:W-:Y:S02]  /*0650*/  FMUL R19, R10, R19 ;  /* 0x000000130a137220 */ /* 0x000fe40000400000 */
[----:B------:R-:W-:Y:S01]  /*0660*/  @P4 FMUL R14, R14, 0.25 ;  /* 0x3e8000000e0e4820 */ /* 0x000fe20000400000 */
[----:B------:R-:W-:Y:S01]  /*0670*/  FSETP.NEU.AND P4, PT, R8, RZ, PT ;  /* 0x000000ff0800720b */ /* 0x000fe20003f8d000 */
[----:B-1----:R-:W-:Y:S02]  /*0680*/  FMUL R15, R21, R22 ;  /* 0x00000016150f7220 */ /* 0x002fe40000400000 */
[----:B------:R-:W-:-:S02]  /*0690*/  FFMA.FTZ R16, R18, 1.1920928955078125e-07, R17 ;  /* 0x3400000012107823 */ /* 0x000fc40000010011 */
[----:B------:R-:W-:Y:S01]  /*06a0*/  FFMA.FTZ R20, R13, R20, -0.16684235632419586182 ;  /* 0xbe2ad8b90d147423 */ /* 0x000fe20000010014 */
[----:B------:R-:W0:Y:S01]  /*06b0*/  MUFU.RCP R14, R14 ;  /* 0x0000000e000e7308 */ /* 0x000e220000001000 */
[----:B------:R-:W-:Y:S02]  /*06c0*/  FFMA.FTZ R19, R10, R19, R10 ;  /* 0x000000130a137223 */ /* 0x000fe4000001000a */
[----:B----4-:R-:W-:Y:S02]  /*06d0*/  FADD R17, -R2, 1 ;  /* 0x3f80000002117421 */ /* 0x010fe40000000100 */
[----:B------:R-:W-:Y:S02]  /*06e0*/  FADD R18, -R15, 1 ;  /* 0x3f8000000f127421 */ /* 0x000fe40000000100 */
[----:B------:R-:W-:Y:S02]  /*06f0*/  FFMA.FTZ R20, R13, R20, 0.20012299716472625732 ;  /* 0x3e4ced0b0d147423 */ /* 0x000fe40000010014 */
[----:B------:R-:W-:Y:S01]  /*0700*/  FFMA.FTZ R16, R16, 0.69314718246459960938, R19 ;  /* 0x3f31721810107823 */ /* 0x000fe20000010013 */
[----:B------:R-:W-:Y:S01]  /*0710*/  @P3 MOV R19, 0x7f800000 ;  /* 0x7f80000000133802 */ /* 0x000fe20000000f00 */
[----:B------:R-:W-:-:S02]  /*0720*/  FFMA R5, R5, R17, R6 ;  /* 0x0000001105057223 */ /* 0x000fc40000000006 */
[----:B------:R-:W-:Y:S02]  /*0730*/  FMUL R18, R17, R18 ;  /* 0x0000001211127220 */ /* 0x000fe40000400000 */
[----:B------:R-:W1:Y:S01]  /*0740*/  I2F R17, R12 ;  /* 0x0000000c00117306 */ /* 0x000e620000201400 */
[----:B------:R-:W-:Y:S02]  /*0750*/  FFMA.FTZ R20, R13, R20, -0.24999669194221496582 ;  /* 0xbe7fff220d147423 */ /* 0x000fe40000010014 */
[----:B------:R-:W-:Y:S01]  /*0760*/  @P3 FFMA.FTZ R16, R8, R19, +INF ;  /* 0x7f80000008103423 */ /* 0x000fe20000010013 */
[----:B------:R-:W-:Y:S01]  /*0770*/  ISETP.GE.U32.AND P3, PT, R9, 0x7f800000, PT ;  /* 0x7f8000000900780c */ /* 0x000fe20003f66070 */
[C---:B------:R-:W-:Y:S01]  /*0780*/  FFMA.FTZ R20, R13.reuse, R20, 0.33333182334899902344 ;  /* 0x3eaaaa780d147423 */ /* 0x040fe20000010014 */
[----:B------:R-:W-:Y:S01]  /*0790*/  FSEL R8, RZ, -23, P2 ;  /* 0xc1b80000ff087808 */ /* 0x000fe20001000000 */
[----:B0-----:R-:W-:Y:S01]  /*07a0*/  FMUL R14, R14, R11 ;  /* 0x0000000b0e0e7220 */ /* 0x001fe20000400000 */
[----:B------:R-:W-:Y:S01]  /*07b0*/  FSEL R16, R16, -INF , P4 ;  /* 0xff80000010107808 */ /* 0x000fe20002000000 */
[----:B------:R-:W-:Y:S01]  /*07c0*/  FFMA.FTZ R20, R13, R20, -0.5 ;  /* 0xbf0000000d147423 */ /* 0x000fe20000010014 */
[----:B------:R-:W-:Y:S01]  /*07d0*/  FSETP.NEU.AND P2, PT, R9, RZ, PT ;  /* 0x000000ff0900720b */ /* 0x000fe20003f4d000 */
[----:B------:R-:W-:-:S02]  /*07e0*/  FFMA R18, R15, R2, R18 ;  /* 0x000000020f127223 */ /* 0x000fc40000000012 */
[----:B------:R-:W-:Y:S02]  /*07f0*/  FMUL R20, R13, R20 ;  /* 0x000000140d147220 */ /* 0x000fe40000400000 */
[----:B-----5:R-:W-:Y:S02]  /*0800*/  FADD R6, -R3, 1 ;  /* 0x3f80000003067421 */ /* 0x020fe40000000100 */
[----:B------:R-:W-:Y:S01]  /*0810*/  FADD R11, -R14, 1 ;  /* 0x3f8000000e0b7421 */ /* 0x000fe20000000100 */
[----:B------:R-:W-:Y:S01]  /*0820*/  @P3 MOV R10, 0x7f800000 ;  /* 0x7f800000000a3802 */ /* 0x000fe20000000f00 */
[----:B-1----:R-:W-:Y:S02]  /*0830*/  FFMA.FTZ R8, R17, 1.1920928955078125e-07, R8 ;  /* 0x3400000011087823 */ /* 0x002fe40000010008 */
[----:B------:R-:W-:Y:S02]  /*0840*/  FFMA.FTZ R13, R13, R20, R13 ;  /* 0x000000140d0d7223 */ /* 0x000fe4000001000d */
[----:B------:R-:W-:-:S02]  /*0850*/  FADD R18, -R18, 1 ;  /* 0x3f80000012127421 */ /* 0x000fc40000000100 */
[----:B------:R-:W-:Y:S02]  /*0860*/  FMUL R11, R6, R11 ;  /* 0x0000000b060b7220 */ /* 0x000fe40000400000 */
[----:B------:R-:W-:Y:S02]  /*0870*/  FFMA.FTZ R8, R8, 0.69314718246459960938, R13 ;  /* 0x3f31721808087823 */ /* 0x000fe4000001000d */
[----:B------:R-:W-:Y:S02]  /*0880*/  FMUL R15, R18, R18 ;  /* 0x00000012120f7220 */ /* 0x000fe40000400000 */
[----:B------:R-:W-:Y:S01]  /*0890*/  @P3 FFMA.FTZ R8, R9, R10, +INF ;  /* 0x7f80000009083423 */ /* 0x000fe2000001000a */
[----:B------:R-:W-:Y:S01]  /*08a0*/  HFMA2.MMA R9, -RZ, RZ, 1.5966796875, 63.75 ;  /* 0x3e6353f8ff097435 */ /* 0x000fe200000001ff */
[----:B------:R-:W-:Y:S02]  /*08b0*/  FFMA R11, R14, R3, R11 ;  /* 0x000000030e0b7223 */ /* 0x000fe4000000000b */
[----:B------:R-:W-:-:S02]  /*08c0*/  FMUL R18, R18, R15 ;  /* 0x0000000f12127220 */ /* 0x000fc40000400000 */
[----:B------:R-:W-:Y:S02]  /*08d0*/  FADD R5, R16, R5 ;  /* 0x0000000510057221 */ /* 0x000fe40000000000 */
[----:B------:R-:W-:Y:S02]  /*08e0*/  FADD R11, -R11, 1 ;  /* 0x3f8000000b0b7421 */ /* 0x000fe40000000100 */
[----:B------:R-:W-:Y:S01]  /*08f0*/  FMUL R13, R5, R18 ;  /* 0x00000012050d7220 */ /* 0x000fe20000400000 */
[----:B------:R-:W-:Y:S01]  /*0900*/  FSEL R5, R8, -INF , P2 ;  /* 0xff80000008057808 */ /* 0x000fe20001000000 */
[----:B------:R-:W-:Y:S01]  /*0910*/  FFMA R6, R4, R6, R7 ;  /* 0x0000000604067223 */ /* 0x000fe20000000007 */
[----:B------:R-:W-:Y:S01]  /*0920*/  SHF.R.S32.HI R7, RZ, 0x1f, R0 ;  /* 0x0000001fff077819 */ /* 0x000fe20000011400 */
[----:B------:R-:W-:Y:S01]  /*0930*/  FMUL R10, R11, R11 ;  /* 0x0000000b0b0a7220 */ /* 0x000fe20000400000 */
[----:B------:R-:W-:Y:S01]  /*0940*/  LEA R4, P2, R0, c[0x0][0x170], 0x2 ;  /* 0x00005c0000047a11 */ /* 0x000fe200078410ff */
[----:B------:R-:W-:-:S02]  /*0950*/  FFMA R2, R2, -R9, 1 ;  /* 0x3f80000002027423 */ /* 0x000fc40000000809 */
[----:B------:R-:W-:Y:S01]  /*0960*/  FADD R6, R6, R5 ;  /* 0x0000000506067221 */ /* 0x000fe20000000000 */
[----:B------:R-:W-:Y:S01]  /*0970*/  LEA.HI.X R5, R0, c[0x0][0x174], R7, 0x2, P2 ;  /* 0x00005d0000057a11 */ /* 0x000fe200010f1407 */
[----:B------:R-:W-:Y:S02]  /*0980*/  FMUL R11, R11, R10 ;  /* 0x0000000a0b0b7220 */ /* 0x000fe40000400000 */
[----:B------:R-:W-:Y:S02]  /*0990*/  FMUL R13, R2, R13 ;  /* 0x0000000d020d7220 */ /* 0x000fe40000400000 */
[----:B------:R-:W-:Y:S02]  /*09a0*/  FFMA R3, R3, -R9, 1 ;  /* 0x3f80000003037423 */ /* 0x000fe40000000809 */
[----:B------:R-:W-:Y:S01]  /*09b0*/  FMUL R6, R6, R11 ;  /* 0x0000000b06067220 */ /* 0x000fe20000400000 */
[----:B------:R0:W-:Y:S03]  /*09c0*/  @!P1 STG.E [R4.64], R13 ;  /* 0x0000000d04009986 */ /* 0x0001e6000c101904 */
[----:B------:R-:W-:Y:S01]  /*09d0*/  FMUL R3, R3, R6 ;  /* 0x0000000603037220 */ /* 0x000fe20000400000 */
[----:B------:R-:W-:Y:S06]  /*09e0*/  @P0 EXIT ;  /* 0x000000000000094d */ /* 0x000fec0003800000 */
[----:B------:R-:W-:Y:S01]  /*09f0*/  STG.E [R4.64+0x4], R3 ;  /* 0x0000040304007986 */ /* 0x000fe2000c101904 */
[----:B------:R-:W-:Y:S05]  /*0a00*/  EXIT ;  /* 0x000000000000794d */ /* 0x000fea0003800000 */
.L_x_0:
[----:B------:R-:W-:-:S00]  /*0a10*/  BRA `(.L_x_0) ;  /* 0xfffffff000007947 */ /* 0x000fc0000383ffff */
[----:B------:R-:W-:-:S00]  /*0a20*/  NOP ;  /* 0x0000000000007918 */ /* 0x000fc00000000000 */
        /* <DEDUP_REMOVED lines=13> */
.L_x_1:


//--------------------- .nv.global.init           --------------------------
	.section	.nv.global.init,"aw",@progbits
.nv.global.init:
	.type		_$_str,@object
	.size		_$_str,(.L_0 - _$_str)
_$_str:
        /*0000*/ 	.byte	0x5f, 0x5f, 0x43, 0x55, 0x44, 0x41, 0x5f, 0x46, 0x54, 0x5a, 0x00
.L_0:
